//
// Generated by NVIDIA NVVM Compiler
//
// Compiler Build ID: CL-36424714
// Cuda compilation tools, release 13.0, V13.0.88
// Based on NVVM 20.0.0
//

.version 9.0
.target sm_100
.address_size 64

	// .globl	_Z9mapKernelP12tagInputDataiP15tagKeyValueData

.visible .entry _Z9mapKernelP12tagInputDataiP15tagKeyValueData(
	.param .u64 .ptr .align 1 _Z9mapKernelP12tagInputDataiP15tagKeyValueData_param_0,
	.param .u32 _Z9mapKernelP12tagInputDataiP15tagKeyValueData_param_1,
	.param .u64 .ptr .align 1 _Z9mapKernelP12tagInputDataiP15tagKeyValueData_param_2
)
{
	.reg .pred 	%p<7>;
	.reg .b16 	%rs<5>;
	.reg .b32 	%r<17>;
	.reg .b64 	%rd<24>;

	ld.param.u64 	%rd14, [_Z9mapKernelP12tagInputDataiP15tagKeyValueData_param_0];
	ld.param.u32 	%r9, [_Z9mapKernelP12tagInputDataiP15tagKeyValueData_param_1];
	ld.param.u64 	%rd13, [_Z9mapKernelP12tagInputDataiP15tagKeyValueData_param_2];
	cvta.to.global.u64 	%rd1, %rd14;
	mov.u32 	%r10, %tid.x;
	mov.u32 	%r11, %ctaid.x;
	mov.u32 	%r1, %ntid.x;
	mad.lo.s32 	%r15, %r11, %r1, %r10;
	setp.ge.s32 	%p1, %r15, %r9;
	@%p1 bra 	$L__BB0_9;
	add.s64 	%rd2, %rd1, 1;
	mov.u32 	%r12, %nctaid.x;
	mul.lo.s32 	%r3, %r12, %r1;
	cvta.to.global.u64 	%rd3, %rd13;
$L__BB0_2:
	mul.wide.s32 	%rd15, %r15, 604;
	add.s64 	%rd4, %rd1, %rd15;
	mul.wide.s32 	%rd16, %r15, 3604;
	add.s64 	%rd5, %rd3, %rd16;
	ld.global.u32 	%r5, [%rd4+600];
	st.global.u32 	[%rd5+3600], %r5;
	setp.lt.s32 	%p2, %r5, 1;
	@%p2 bra 	$L__BB0_8;
	add.s64 	%rd6, %rd2, %rd15;
	mov.b32 	%r16, 0;
$L__BB0_4:
	mul.wide.u32 	%rd18, %r16, 36;
	add.s64 	%rd7, %rd5, %rd18;
	mul.wide.u32 	%rd19, %r16, 30;
	add.s64 	%rd20, %rd4, %rd19;
	ld.global.u8 	%rs4, [%rd20];
	setp.eq.s16 	%p3, %rs4, 0;
	@%p3 bra 	$L__BB0_7;
	add.s64 	%rd23, %rd6, %rd19;
	mov.u64 	%rd22, %rd7;
$L__BB0_6:
	st.global.u8 	[%rd22], %rs4;
	ld.global.u8 	%rs4, [%rd23];
	setp.ne.s16 	%p4, %rs4, 0;
	add.s64 	%rd23, %rd23, 1;
	add.s64 	%rd22, %rd22, 1;
	@%p4 bra 	$L__BB0_6;
$L__BB0_7:
	mov.b32 	%r14, 1;
	st.global.u32 	[%rd7+32], %r14;
	add.s32 	%r16, %r16, 1;
	setp.ne.s32 	%p5, %r16, %r5;
	@%p5 bra 	$L__BB0_4;
$L__BB0_8:
	add.s32 	%r15, %r15, %r3;
	setp.lt.s32 	%p6, %r15, %r9;
	@%p6 bra 	$L__BB0_2;
$L__BB0_9:
	ret;

}
	// .globl	_Z12reduceKernelP15tagKeyValueDataiP10tagKeyPairPi
.visible .entry _Z12reduceKernelP15tagKeyValueDataiP10tagKeyPairPi(
	.param .u64 .ptr .align 1 _Z12reduceKernelP15tagKeyValueDataiP10tagKeyPairPi_param_0,
	.param .u32 _Z12reduceKernelP15tagKeyValueDataiP10tagKeyPairPi_param_1,
	.param .u64 .ptr .align 1 _Z12reduceKernelP15tagKeyValueDataiP10tagKeyPairPi_param_2,
	.param .u64 .ptr .align 1 _Z12reduceKernelP15tagKeyValueDataiP10tagKeyPairPi_param_3
)
{
	.local .align 4 .b8 	__local_depot1[36];
	.reg .b64 	%SP;
	.reg .b64 	%SPL;
	.reg .pred 	%p<15>;
	.reg .b16 	%rs<16>;
	.reg .b32 	%r<52>;
	.reg .b64 	%rd<34>;

	mov.u64 	%SPL, __local_depot1;
	ld.param.u64 	%rd17, [_Z12reduceKernelP15tagKeyValueDataiP10tagKeyPairPi_param_0];
	ld.param.u32 	%r17, [_Z12reduceKernelP15tagKeyValueDataiP10tagKeyPairPi_param_1];
	ld.param.u64 	%rd18, [_Z12reduceKernelP15tagKeyValueDataiP10tagKeyPairPi_param_2];
	ld.param.u64 	%rd19, [_Z12reduceKernelP15tagKeyValueDataiP10tagKeyPairPi_param_3];
	cvta.to.global.u64 	%rd1, %rd18;
	cvta.to.global.u64 	%rd2, %rd19;
	add.u64 	%rd3, %SPL, 0;
	mov.u32 	%r18, %ctaid.x;
	mov.u32 	%r1, %ntid.x;
	mul.lo.s32 	%r19, %r18, %r1;
	mov.u32 	%r20, %tid.x;
	neg.s32 	%r21, %r20;
	setp.ne.s32 	%p1, %r19, %r21;
	@%p1 bra 	$L__BB1_23;
	setp.lt.s32 	%p2, %r17, 1;
	add.s64 	%rd4, %rd3, 1;
	mov.u32 	%r22, %nctaid.x;
	mul.lo.s32 	%r2, %r1, %r22;
	@%p2 bra 	$L__BB1_21;
	cvta.to.global.u64 	%rd5, %rd17;
$L__BB1_3:
	mov.b32 	%r6, 0;
	mov.u32 	%r45, %r6;
$L__BB1_4:
	mul.wide.u32 	%rd21, %r45, 3604;
	add.s64 	%rd6, %rd5, %rd21;
	ld.global.u32 	%r5, [%rd6+3600];
	setp.lt.s32 	%p4, %r5, 1;
	@%p4 bra 	$L__BB1_17;
	mov.b32 	%r47, 0;
$L__BB1_6:
	mul.wide.u32 	%rd22, %r47, 36;
	add.s64 	%rd23, %rd6, %rd22;
	ld.global.u32 	%r26, [%rd23];
	bfe.u32 	%r27, %r26, 0, 8;
	cvt.u16.u32 	%rs1, %r27;
	bfe.u32 	%r28, %r26, 8, 8;
	ld.global.u32 	%r29, [%rd23+4];
	ld.global.u32 	%r30, [%rd23+8];
	ld.global.u32 	%r31, [%rd23+12];
	ld.global.u32 	%r32, [%rd23+16];
	ld.global.u32 	%r33, [%rd23+20];
	ld.global.u32 	%r34, [%rd23+24];
	ld.global.v2.u8 	{%rs6, %rs7}, [%rd23+28];
	ld.global.u32 	%r35, [%rd23+32];
	st.local.u8 	[%rd3+1], %r28;
	bfe.u32 	%r36, %r26, 24, 8;
	cvt.u16.u32 	%rs8, %r36;
	bfe.u32 	%r37, %r26, 16, 8;
	cvt.u16.u32 	%rs9, %r37;
	st.local.v2.u8 	[%rd3+2], {%rs9, %rs8};
	st.local.u32 	[%rd3+4], %r29;
	st.local.u32 	[%rd3+8], %r30;
	st.local.u32 	[%rd3+12], %r31;
	st.local.u32 	[%rd3+16], %r32;
	st.local.u32 	[%rd3+20], %r33;
	st.local.u32 	[%rd3+24], %r34;
	st.local.v2.u8 	[%rd3+28], {%rs6, %rs7};
	st.local.u32 	[%rd3+32], %r35;
	setp.lt.s32 	%p5, %r6, 0;
	@%p5 bra 	$L__BB1_7;
	bra.uni 	$L__BB1_19;
$L__BB1_7:
	and.b16  	%rs13, %rs1, 255;
	setp.eq.s16 	%p10, %rs13, 0;
	mul.wide.s32 	%rd27, %r6, 36;
	add.s64 	%rd14, %rd1, %rd27;
	@%p10 bra 	$L__BB1_10;
	mov.b32 	%r49, 0;
	mov.u64 	%rd33, %rd3;
$L__BB1_9:
	cvt.u64.u32 	%rd28, %r49;
	add.s64 	%rd29, %rd14, %rd28;
	st.global.u8 	[%rd29], %rs1;
	add.s64 	%rd16, %rd33, 1;
	add.s32 	%r49, %r49, 1;
	ld.local.u8 	%rs1, [%rd33+1];
	setp.ne.s16 	%p11, %rs1, 0;
	mov.u64 	%rd33, %rd16;
	@%p11 bra 	$L__BB1_9;
$L__BB1_10:
	mov.b32 	%r43, 1;
	st.global.u32 	[%rd14+32], %r43;
	add.s32 	%r6, %r6, 1;
	bra.uni 	$L__BB1_16;
$L__BB1_11:
	cvt.u64.u32 	%rd32, %r48;
	mul.wide.u32 	%rd25, %r48, 36;
	add.s64 	%rd31, %rd1, %rd25;
	mov.u64 	%rd30, %rd4;
	mov.u16 	%rs14, %rs1;
$L__BB1_12:
	ld.global.u8 	%rs11, [%rd31];
	and.b16  	%rs12, %rs14, 255;
	setp.eq.s16 	%p7, %rs11, %rs12;
	@%p7 bra 	$L__BB1_14;
	cvt.u32.u64 	%r39, %rd32;
	add.s32 	%r48, %r39, 1;
	setp.eq.s32 	%p8, %r39, %r6;
	@%p8 bra 	$L__BB1_7;
	bra.uni 	$L__BB1_11;
$L__BB1_14:
	ld.local.u8 	%rs14, [%rd30];
	setp.ne.s16 	%p9, %rs14, 0;
	add.s64 	%rd31, %rd31, 1;
	add.s64 	%rd30, %rd30, 1;
	@%p9 bra 	$L__BB1_12;
$L__BB1_15:
	mad.lo.s64 	%rd26, %rd32, 36, %rd1;
	ld.global.u32 	%r40, [%rd26+32];
	add.s32 	%r41, %r40, 1;
	st.global.u32 	[%rd26+32], %r41;
$L__BB1_16:
	add.s32 	%r47, %r47, 1;
	setp.ne.s32 	%p12, %r47, %r5;
	@%p12 bra 	$L__BB1_6;
$L__BB1_17:
	add.s32 	%r45, %r45, 1;
	setp.eq.s32 	%p13, %r45, %r17;
	@%p13 bra 	$L__BB1_18;
	bra.uni 	$L__BB1_4;
$L__BB1_18:
	setp.eq.s32 	%p14, %r2, 0;
	st.global.u32 	[%rd2], %r6;
	@%p14 bra 	$L__BB1_3;
	bra.uni 	$L__BB1_23;
$L__BB1_19:
	and.b16  	%rs10, %rs1, 255;
	setp.eq.s16 	%p6, %rs10, 0;
	mov.b64 	%rd32, 0;
	@%p6 bra 	$L__BB1_15;
	mov.b32 	%r48, 0;
	bra.uni 	$L__BB1_11;
$L__BB1_21:
	mov.b32 	%r23, 0;
	st.global.u32 	[%rd2], %r23;
$L__BB1_22:
	setp.eq.s32 	%p3, %r2, 0;
	@%p3 bra 	$L__BB1_22;
$L__BB1_23:
	ret;

}


// ===== COMPILED SASS (sm_100) =====

	.target	sm_100

	.elftype	@"ET_EXEC"


//--------------------- .note.nv.tkinfo           --------------------------
	.section	.note.nv.tkinfo,"",@"SHT_NOTE"
	.sectionflags	@"SHF_NOTE_NV_TKINFO"
	.tkinfo
        /*0018*/ 	.word	0x00000002
        /*0030*/ 	.string	""
        /*0030*/ 	.string	"ptxas"
        /*0030*/ 	.string	"Cuda compilation tools, release 13.0, V13.0.88"
        /*0030*/ 	.string	"Build cuda_13.0.r13.0/compiler.36424714_0"
        /*0030*/ 	.string	"-arch sm_100 -m 64 "



//--------------------- .note.nv.cuinfo           --------------------------
	.section	.note.nv.cuinfo,"",@"SHT_NOTE"
	.sectionflags	@"SHF_NOTE_NV_CUINFO"
        /*0018*/ 	.short	0x0002
        /*001a*/ 	.short	0x0064
        /*001c*/ 	.short	0x0082
	.zero		2


//--------------------- .nv.info                  --------------------------
	.section	.nv.info,"",@"SHT_CUDA_INFO"
	.align	4


	//----- nvinfo : EIATTR_REGCOUNT
	.align		4
        /*0000*/ 	.byte	0x04, 0x2f
        /*0002*/ 	.short	(.L_1 - .L_0)
	.align		4
.L_0:
        /*0004*/ 	.word	index@(_Z9mapKernelP12tagInputDataiP15tagKeyValueData)
        /*0008*/ 	.word	0x0000001c


	//----- nvinfo : EIATTR_FRAME_SIZE
	.align		4
.L_1:
        /*000c*/ 	.byte	0x04, 0x11
        /*000e*/ 	.short	(.L_3 - .L_2)
	.align		4
.L_2:
        /*0010*/ 	.word	index@(_Z9mapKernelP12tagInputDataiP15tagKeyValueData)
        /*0014*/ 	.word	0x00000000


	//----- nvinfo : EIATTR_REGCOUNT
	.align		4
.L_3:
        /*0018*/ 	.byte	0x04, 0x2f
        /*001a*/ 	.short	(.L_5 - .L_4)
	.align		4
.L_4:
        /*001c*/ 	.word	index@(_Z12reduceKernelP15tagKeyValueDataiP10tagKeyPairPi)
        /*0020*/ 	.word	0x00000018


	//----- nvinfo : EIATTR_FRAME_SIZE
	.align		4
.L_5:
        /*0024*/ 	.byte	0x04, 0x11
        /*0026*/ 	.short	(.L_7 - .L_6)
	.align		4
.L_6:
        /*0028*/ 	.word	index@(_Z12reduceKernelP15tagKeyValueDataiP10tagKeyPairPi)
        /*002c*/ 	.word	0x00000028


	//----- nvinfo : EIATTR_MIN_STACK_SIZE
	.align		4
.L_7:
        /*0030*/ 	.byte	0x04, 0x12
        /*0032*/ 	.short	(.L_9 - .L_8)
	.align		4
.L_8:
        /*0034*/ 	.word	index@(_Z12reduceKernelP15tagKeyValueDataiP10tagKeyPairPi)
        /*0038*/ 	.word	0x00000028


	//----- nvinfo : EIATTR_MIN_STACK_SIZE
	.align		4
.L_9:
        /*003c*/ 	.byte	0x04, 0x12
        /*003e*/ 	.short	(.L_11 - .L_10)
	.align		4
.L_10:
        /*0040*/ 	.word	index@(_Z9mapKernelP12tagInputDataiP15tagKeyValueData)
        /*0044*/ 	.word	0x00000000
.L_11:


//--------------------- .nv.compat                --------------------------
	.section	.nv.compat,"",@"SHT_CUDA_COMPAT_INFO"
	.align	4
        /*0000*/ 	.byte	0x02, 0x09, 0x00, 0x00, 0x02, 0x02, 0x01, 0x00, 0x02, 0x05, 0x05, 0x00, 0x03, 0x07, 0x01, 0x01
        /*0010*/ 	.byte	0x02, 0x03, 0x00, 0x00, 0x02, 0x06, 0x01, 0x00, 0x04, 0x0b, 0x08, 0x00, 0x09, 0x00, 0x00, 0x00
        /*0020*/ 	.byte	0x00, 0x00, 0x00, 0x00


//--------------------- .nv.info._Z12reduceKernelP15tagKeyValueDataiP10tagKeyPairPi --------------------------
	.section	.nv.info._Z12reduceKernelP15tagKeyValueDataiP10tagKeyPairPi,"",@"SHT_CUDA_INFO"
	.sectionflags	@""
	.align	4


	//----- nvinfo : EIATTR_CUDA_API_VERSION
	.align		4
        /*0000*/ 	.byte	0x04, 0x37
        /*0002*/ 	.short	(.L_13 - .L_12)
.L_12:
        /*0004*/ 	.word	0x00000082


	//----- nvinfo : EIATTR_KPARAM_INFO
	.align		4
.L_13:
        /*0008*/ 	.byte	0x04, 0x17
        /*000a*/ 	.short	(.L_15 - .L_14)
.L_14:
        /*000c*/ 	.word	0x00000000
        /*0010*/ 	.short	0x0003
        /*0012*/ 	.short	0x0018
        /*0014*/ 	.byte	0x00, 0xf5, 0x21, 0x00


	//----- nvinfo : EIATTR_KPARAM_INFO
	.align		4
.L_15:
        /*0018*/ 	.byte	0x04, 0x17
        /*001a*/ 	.short	(.L_17 - .L_16)
.L_16:
        /*001c*/ 	.word	0x00000000
        /*0020*/ 	.short	0x0002
        /*0022*/ 	.short	0x0010
        /*0024*/ 	.byte	0x00, 0xf5, 0x21, 0x00


	//----- nvinfo : EIATTR_KPARAM_INFO
	.align		4
.L_17:
        /*0028*/ 	.byte	0x04, 0x17
        /*002a*/ 	.short	(.L_19 - .L_18)
.L_18:
        /*002c*/ 	.word	0x00000000
        /*0030*/ 	.short	0x0001
        /*0032*/ 	.short	0x0008
        /*0034*/ 	.byte	0x00, 0xf0, 0x11, 0x00


	//----- nvinfo : EIATTR_KPARAM_INFO
	.align		4
.L_19:
        /*0038*/ 	.byte	0x04, 0x17
        /*003a*/ 	.short	(.L_21 - .L_20)
.L_20:
        /*003c*/ 	.word	0x00000000
        /*0040*/ 	.short	0x0000
        /*0042*/ 	.short	0x0000
        /*0044*/ 	.byte	0x00, 0xf5, 0x21, 0x00


	//----- nvinfo : EIATTR_SPARSE_MMA_MASK
	.align		4
.L_21:
        /*0048*/ 	.byte	0x03, 0x50
        /*004a*/ 	.short	0x0000


	//----- nvinfo : EIATTR_MAXREG_COUNT
	.align		4
        /*004c*/ 	.byte	0x03, 0x1b
        /*004e*/ 	.short	0x00ff


	//----- nvinfo : EIATTR_MERCURY_ISA_VERSION
	.align		4
        /*0050*/ 	.byte	0x03, 0x5f
        /*0052*/ 	.short	0x0101


	//----- nvinfo : EIATTR_VRC_CTA_INIT_COUNT
	.align		4
        /*0054*/ 	.byte	0x02, 0x4a
	.zero		1
	.zero		1


	//----- nvinfo : EIATTR_EXIT_INSTR_OFFSETS
	.align		4
        /*0058*/ 	.byte	0x04, 0x1c
        /*005a*/ 	.short	(.L_23 - .L_22)


	//   ....[0]....
.L_22:
        /*005c*/ 	.word	0x00000080


	//   ....[1]....
        /*0060*/ 	.word	0x00000720


	//   ....[2]....
        /*0064*/ 	.word	0x00000750


	//----- nvinfo : EIATTR_CBANK_PARAM_SIZE
	.align		4
.L_23:
        /*0068*/ 	.byte	0x03, 0x19
        /*006a*/ 	.short	0x0020


	//----- nvinfo : EIATTR_PARAM_CBANK
	.align		4
        /*006c*/ 	.byte	0x04, 0x0a
        /*006e*/ 	.short	(.L_25 - .L_24)
	.align		4
.L_24:
        /*0070*/ 	.word	index@(.nv.constant0._Z12reduceKernelP15tagKeyValueDataiP10tagKeyPairPi)
        /*0074*/ 	.short	0x0380
        /*0076*/ 	.short	0x0020


	//----- nvinfo : EIATTR_SW_WAR
	.align		4
.L_25:
        /*0078*/ 	.byte	0x04, 0x36
        /*007a*/ 	.short	(.L_27 - .L_26)
.L_26:
        /*007c*/ 	.word	0x00000008
.L_27:


//--------------------- .nv.info._Z9mapKernelP12tagInputDataiP15tagKeyValueData --------------------------
	.section	.nv.info._Z9mapKernelP12tagInputDataiP15tagKeyValueData,"",@"SHT_CUDA_INFO"
	.sectionflags	@""
	.align	4


	//----- nvinfo : EIATTR_CUDA_API_VERSION
	.align		4
        /*0000*/ 	.byte	0x04, 0x37
        /*0002*/ 	.short	(.L_29 - .L_28)
.L_28:
        /*0004*/ 	.word	0x00000082


	//----- nvinfo : EIATTR_KPARAM_INFO
	.align		4
.L_29:
        /*0008*/ 	.byte	0x04, 0x17
        /*000a*/ 	.short	(.L_31 - .L_30)
.L_30:
        /*000c*/ 	.word	0x00000000
        /*0010*/ 	.short	0x0002
        /*0012*/ 	.short	0x0010
        /*0014*/ 	.byte	0x00, 0xf5, 0x21, 0x00


	//----- nvinfo : EIATTR_KPARAM_INFO
	.align		4
.L_31:
        /*0018*/ 	.byte	0x04, 0x17
        /*001a*/ 	.short	(.L_33 - .L_32)
.L_32:
        /*001c*/ 	.word	0x00000000
        /*0020*/ 	.short	0x0001
        /*0022*/ 	.short	0x0008
        /*0024*/ 	.byte	0x00, 0xf0, 0x11, 0x00


	//----- nvinfo : EIATTR_KPARAM_INFO
	.align		4
.L_33:
        /*0028*/ 	.byte	0x04, 0x17
        /*002a*/ 	.short	(.L_35 - .L_34)
.L_34:
        /*002c*/ 	.word	0x00000000
        /*0030*/ 	.short	0x0000
        /*0032*/ 	.short	0x0000
        /*0034*/ 	.byte	0x00, 0xf5, 0x21, 0x00


	//----- nvinfo : EIATTR_SPARSE_MMA_MASK
	.align		4
.L_35:
        /*0038*/ 	.byte	0x03, 0x50
        /*003a*/ 	.short	0x0000


	//----- nvinfo : EIATTR_MAXREG_COUNT
	.align		4
        /*003c*/ 	.byte	0x03, 0x1b
        /*003e*/ 	.short	0x00ff


	//----- nvinfo : EIATTR_MERCURY_ISA_VERSION
	.align		4
        /*0040*/ 	.byte	0x03, 0x5f
        /*0042*/ 	.short	0x0101


	//----- nvinfo : EIATTR_VRC_CTA_INIT_COUNT
	.align		4
        /*0044*/ 	.byte	0x02, 0x4a
	.zero		1
	.zero		1


	//----- nvinfo : EIATTR_EXIT_INSTR_OFFSETS
	.align		4
        /*0048*/ 	.byte	0x04, 0x1c
        /*004a*/ 	.short	(.L_37 - .L_36)


	//   ....[0]....
.L_36:
        /*004c*/ 	.word	0x00000070


	//   ....[1]....
        /*0050*/ 	.word	0x000003e0


	//----- nvinfo : EIATTR_CRS_STACK_SIZE
	.align		4
.L_37:
        /*0054*/ 	.byte	0x04, 0x1e
        /*0056*/ 	.short	(.L_39 - .L_38)
.L_38:
        /*0058*/ 	.word	0x00000000


	//----- nvinfo : EIATTR_CBANK_PARAM_SIZE
	.align		4
.L_39:
        /*005c*/ 	.byte	0x03, 0x19
        /*005e*/ 	.short	0x0018


	//----- nvinfo : EIATTR_PARAM_CBANK
	.align		4
        /*0060*/ 	.byte	0x04, 0x0a
        /*0062*/ 	.short	(.L_41 - .L_40)
	.align		4
.L_40:
        /*0064*/ 	.word	index@(.nv.constant0._Z9mapKernelP12tagInputDataiP15tagKeyValueData)
        /*0068*/ 	.short	0x0380
        /*006a*/ 	.short	0x0018


	//----- nvinfo : EIATTR_SW_WAR
	.align		4
.L_41:
        /*006c*/ 	.byte	0x04, 0x36
        /*006e*/ 	.short	(.L_43 - .L_42)
.L_42:
        /*0070*/ 	.word	0x00000008
.L_43:


//--------------------- .nv.callgraph             --------------------------
	.section	.nv.callgraph,"",@"SHT_CUDA_CALLGRAPH"
	.align	4
	.sectionentsize	8
	.align		4
        /*0000*/ 	.word	0x00000000
	.align		4
        /*0004*/ 	.word	0xffffffff
	.align		4
        /*0008*/ 	.word	0x00000000
	.align		4
        /*000c*/ 	.word	0xfffffffe
	.align		4
        /*0010*/ 	.word	0x00000000
	.align		4
        /*0014*/ 	.word	0xfffffffd
	.align		4
        /*0018*/ 	.word	0x00000000
	.align		4
        /*001c*/ 	.word	0xfffffffc


//--------------------- .text._Z12reduceKernelP15tagKeyValueDataiP10tagKeyPairPi --------------------------
	.section	.text._Z12reduceKernelP15tagKeyValueDataiP10tagKeyPairPi,"ax",@progbits
	.align	128
        .global         _Z12reduceKernelP15tagKeyValueDataiP10tagKeyPairPi
        .type           _Z12reduceKernelP15tagKeyValueDataiP10tagKeyPairPi,@function
        .size           _Z12reduceKernelP15tagKeyValueDataiP10tagKeyPairPi,(.L_x_22 - _Z12reduceKernelP15tagKeyValueDataiP10tagKeyPairPi)
        .other          _Z12reduceKernelP15tagKeyValueDataiP10tagKeyPairPi,@"STO_CUDA_ENTRY STV_DEFAULT"
_Z12reduceKernelP15tagKeyValueDataiP10tagKeyPairPi:
.text._Z12reduceKernelP15tagKeyValueDataiP10tagKeyPairPi:
[----:B------:R-:W0:Y:S01]  /*0000*/  LDC R1, c[0x0][0x37c] ;  /* 0x0000df00ff017b82 */ /* 0x000e220000000800 */
[----:B------:R-:W1:Y:S07]  /*0010*/  S2R R0, SR_TID.X ;  /* 0x0000000000007919 */ /* 0x000e6e0000002100 */
[----:B------:R-:W2:Y:S01]  /*0020*/  S2UR UR4, SR_CTAID.X ;  /* 0x00000000000479c3 */ /* 0x000ea20000002500 */
[----:B------:R-:W2:Y:S01]  /*0030*/  LDCU UR5, c[0x0][0x360] ;  /* 0x00006c00ff0577ac */ /* 0x000ea20008000800 */
[----:B0-----:R-:W-:Y:S01]  /*0040*/  VIADD R1, R1, 0xffffffd8 ;  /* 0xffffffd801017836 */ /* 0x001fe20000000000 */
[----:B--2---:R-:W-:Y:S01]  /*0050*/  UIMAD UR4, UR4, UR5, URZ ;  /* 0x00000005040472a4 */ /* 0x004fe2000f8e02ff */
[----:B-1----:R-:W-:-:S05]  /*0060*/  IMAD.MOV R0, RZ, RZ, -R0 ;  /* 0x000000ffff007224 */ /* 0x002fca00078e0a00 */
[----:B------:R-:W-:-:S13]  /*0070*/  ISETP.NE.AND P0, PT, R0, UR4, PT ;  /* 0x0000000400007c0c */ /* 0x000fda000bf05270 */
[----:B------:R-:W-:Y:S05]  /*0080*/  @P0 EXIT ;  /* 0x000000000000094d */ /* 0x000fea0003800000 */
[----:B------:R-:W0:Y:S01]  /*0090*/  LDCU UR6, c[0x0][0x388] ;  /* 0x00007100ff0677ac */ /* 0x000e220008000800 */
[----:B------:R-:W1:Y:S01]  /*00a0*/  LDCU UR4, c[0x0][0x370] ;  /* 0x00006e00ff0477ac */ /* 0x000e620008000800 */
[----:B------:R-:W2:Y:S01]  /*00b0*/  LDCU.64 UR10, c[0x0][0x358] ;  /* 0x00006b00ff0a77ac */ /* 0x000ea20008000a00 */
[----:B0-----:R-:W-:Y:S02]  /*00c0*/  UISETP.GE.AND UP0, UPT, UR6, 0x1, UPT ;  /* 0x000000010600788c */ /* 0x001fe4000bf06270 */
[----:B-1----:R-:W-:-:S07]  /*00d0*/  UIMAD UR4, UR5, UR4, URZ ;  /* 0x00000004050472a4 */ /* 0x002fce000f8e02ff */
[----:B--2---:R-:W-:Y:S05]  /*00e0*/  BRA.U !UP0, `(.L_x_0) ;  /* 0x0000000508907547 */ /* 0x004fea000b800000 */
[----:B------:R-:W-:Y:S01]  /*00f0*/  VIADD R7, R1, 0x1 ;  /* 0x0000000101077836 */ /* 0x000fe20000000000 */
[----:B------:R-:W-:-:S11]  /*0100*/  UISETP.NE.AND UP0, UPT, UR4, URZ, UPT ;  /* 0x000000ff0400728c */ /* 0x000fd6000bf05270 */
.L_x_12:
[----:B-1----:R-:W-:Y:S02]  /*0110*/  IMAD.MOV.U32 R11, RZ, RZ, RZ ;  /* 0x000000ffff0b7224 */ /* 0x002fe400078e00ff */
[----:B0-----:R-:W-:-:S07]  /*0120*/  IMAD.MOV.U32 R13, RZ, RZ, RZ ;  /* 0x000000ffff0d7224 */ /* 0x001fce00078e00ff */
.L_x_11:
[----:B0-----:R-:W0:Y:S01]  /*0130*/  LDC.64 R18, c[0x0][0x380] ;  /* 0x0000e000ff127b82 */ /* 0x001e220000000a00 */
[----:B-1----:R-:W1:Y:S01]  /*0140*/  LDCU UR4, c[0x0][0x388] ;  /* 0x00007100ff0477ac */ /* 0x002e620008000800 */
[----:B0-----:R-:W-:-:S05]  /*0150*/  IMAD.WIDE.U32 R18, R13, 0xe14, R18 ;  /* 0x00000e140d127825 */ /* 0x001fca00078e0012 */
[----:B------:R-:W2:Y:S01]  /*0160*/  LDG.E R15, desc[UR10][R18.64+0xe10] ;  /* 0x000e100a120f7981 */ /* 0x000ea2000c1e1900 */
[----:B------:R-:W-:-:S05]  /*0170*/  VIADD R13, R13, 0x1 ;  /* 0x000000010d0d7836 */ /* 0x000fca0000000000 */
[----:B-1----:R-:W-:Y:S02]  /*0180*/  ISETP.NE.AND P0, PT, R13, UR4, PT ;  /* 0x000000040d007c0c */ /* 0x002fe4000bf05270 */
[----:B--2---:R-:W-:-:S13]  /*0190*/  ISETP.GE.AND P1, PT, R15, 0x1, PT ;  /* 0x000000010f00780c */ /* 0x004fda0003f26270 */
[----:B------:R-:W-:Y:S05]  /*01a0*/  @!P1 BRA `(.L_x_1) ;  /* 0x00000004004c9947 */ /* 0x000fea0003800000 */
[----:B------:R-:W-:-:S07]  /*01b0*/  IMAD.MOV.U32 R0, RZ, RZ, RZ ;  /* 0x000000ffff007224 */ /* 0x000fce00078e00ff */
.L_x_10:
[----:B------:R-:W-:-:S05]  /*01c0*/  IMAD.WIDE.U32 R20, R0, 0x24, R18 ;  /* 0x0000002400147825 */ /* 0x000fca00078e0012 */
[----:B0-----:R-:W2:Y:S04]  /*01d0*/  LDG.E R17, desc[UR10][R20.64] ;  /* 0x0000000a14117981 */ /* 0x001ea8000c1e1900 */
[----:B------:R-:W3:Y:S04]  /*01e0*/  LDG.E.U16 R16, desc[UR10][R20.64+0x1c] ;  /* 0x00001c0a14107981 */ /* 0x000ee8000c1e1500 */
[----:B------:R-:W4:Y:S04]  /*01f0*/  LDG.E R8, desc[UR10][R20.64+0x8] ;  /* 0x0000080a14087981 */ /* 0x000f28000c1e1900 */
[----:B------:R-:W4:Y:S04]  /*0200*/  LDG.E R9, desc[UR10][R20.64+0xc] ;  /* 0x00000c0a14097981 */ /* 0x000f28000c1e1900 */
[----:B------:R-:W5:Y:S04]  /*0210*/  LDG.E R6, desc[UR10][R20.64+0x4] ;  /* 0x0000040a14067981 */ /* 0x000f68000c1e1900 */
[----:B------:R-:W5:Y:S04]  /*0220*/  LDG.E R10, desc[UR10][R20.64+0x18] ;  /* 0x0000180a140a7981 */ /* 0x000f68000c1e1900 */
[----:B------:R-:W5:Y:S04]  /*0230*/  LDG.E R12, desc[UR10][R20.64+0x20] ;  /* 0x0000200a140c7981 */ /* 0x000f68000c1e1900 */
[----:B-1----:R-:W5:Y:S04]  /*0240*/  LDG.E R2, desc[UR10][R20.64+0x10] ;  /* 0x0000100a14027981 */ /* 0x002f68000c1e1900 */
[----:B------:R-:W5:Y:S01]  /*0250*/  LDG.E R3, desc[UR10][R20.64+0x14] ;  /* 0x0000140a14037981 */ /* 0x000f62000c1e1900 */
[----:B------:R-:W-:-:S02]  /*0260*/  ISETP.GE.AND P2, PT, R11, RZ, PT ;  /* 0x000000ff0b00720c */ /* 0x000fc40003f46270 */
[----:B------:R-:W-:-:S04]  /*0270*/  IADD3 R0, PT, PT, R0, 0x1, RZ ;  /* 0x0000000100007810 */ /* 0x000fc80007ffe0ff */
[----:B------:R-:W-:Y:S02]  /*0280*/  ISETP.NE.AND P1, PT, R0, R15, PT ;  /* 0x0000000f0000720c */ /* 0x000fe40003f25270 */
[C---:B--2---:R-:W-:Y:S02]  /*0290*/  PRMT R5, R17.reuse, 0x7773, RZ ;  /* 0x0000777311057816 */ /* 0x044fe400000000ff */
[C---:B------:R-:W-:Y:S02]  /*02a0*/  PRMT R14, R17.reuse, 0x7772, RZ ;  /* 0x00007772110e7816 */ /* 0x040fe400000000ff */
[----:B---3--:R-:W-:Y:S02]  /*02b0*/  PRMT R16, R16, 0x7710, RZ ;  /* 0x0000771010107816 */ /* 0x008fe400000000ff */
[----:B------:R-:W-:Y:S02]  /*02c0*/  PRMT R4, R17, 0x7771, RZ ;  /* 0x0000777111047816 */ /* 0x000fe400000000ff */
[----:B------:R-:W-:Y:S01]  /*02d0*/  PRMT R14, R5, 0x7604, R14 ;  /* 0x00007604050e7816 */ /* 0x000fe2000000000e */
[----:B------:R-:W-:Y:S04]  /*02e0*/  STL.U16 [R1+0x1c], R16 ;  /* 0x00001c1001007387 */ /* 0x000fe80000100400 */
[----:B----4-:R-:W-:Y:S04]  /*02f0*/  STL.64 [R1+0x8], R8 ;  /* 0x0000080801007387 */ /* 0x010fe80000100a00 */
[----:B-----5:R-:W-:Y:S04]  /*0300*/  STL [R1+0x4], R6 ;  /* 0x0000040601007387 */ /* 0x020fe80000100800 */
[----:B------:R-:W-:Y:S04]  /*0310*/  STL [R1+0x18], R10 ;  /* 0x0000180a01007387 */ /* 0x000fe80000100800 */
[----:B------:R-:W-:Y:S04]  /*0320*/  STL.U8 [R1+0x1], R4 ;  /* 0x0000010401007387 */ /* 0x000fe80000100000 */
[----:B------:R-:W-:Y:S04]  /*0330*/  STL.U16 [R1+0x2], R14 ;  /* 0x0000020e01007387 */ /* 0x000fe80000100400 */
[----:B------:R-:W-:Y:S04]  /*0340*/  STL [R1+0x20], R12 ;  /* 0x0000200c01007387 */ /* 0x000fe80000100800 */
[----:B------:R0:W-:Y:S02]  /*0350*/  STL.64 [R1+0x10], R2 ;  /* 0x0000100201007387 */ /* 0x0001e40000100a00 */
[----:B0-----:R-:W-:Y:S01]  /*0360*/  PRMT R2, R17, 0x7770, RZ ;  /* 0x0000777011027816 */ /* 0x001fe200000000ff */
[----:B------:R-:W-:Y:S06]  /*0370*/  @!P2 BRA `(.L_x_2) ;  /* 0x000000000090a947 */ /* 0x000fec0003800000 */
[----:B------:R-:W-:Y:S01]  /*0380*/  LOP3.LUT P2, RZ, R2, 0xff, RZ, 0xc0, !PT ;  /* 0x000000ff02ff7812 */ /* 0x000fe2000784c0ff */
[----:B------:R-:W-:Y:S01]  /*0390*/  UMOV UR4, URZ ;  /* 0x000000ff00047c82 */ /* 0x000fe20008000000 */
[----:B------:R-:W-:-:S11]  /*03a0*/  UMOV UR5, URZ ;  /* 0x000000ff00057c82 */ /* 0x000fd60008000000 */
[----:B------:R-:W-:Y:S05]  /*03b0*/  @!P2 BRA `(.L_x_3) ;  /* 0x000000000048a947 */ /* 0x000fea0003800000 */
[----:B------:R-:W-:-:S05]  /*03c0*/  UMOV UR4, URZ ;  /* 0x000000ff00047c82 */ /* 0x000fca0008000000 */
.L_x_7:
[----:B------:R-:W0:Y:S01]  /*03d0*/  LDCU.64 UR6, c[0x0][0x390] ;  /* 0x00007200ff0677ac */ /* 0x000e220008000a00 */
[----:B------:R-:W-:Y:S01]  /*03e0*/  IMAD.MOV.U32 R6, RZ, RZ, R7 ;  /* 0x000000ffff067224 */ /* 0x000fe200078e0007 */
[----:B------:R-:W-:Y:S01]  /*03f0*/  PRMT R3, R2, 0x7610, R3 ;  /* 0x0000761002037816 */ /* 0x000fe20000000003 */
[----:B------:R-:W-:Y:S01]  /*0400*/  UMOV UR5, URZ ;  /* 0x000000ff00057c82 */ /* 0x000fe20008000000 */
[----:B0-----:R-:W-:-:S12]  /*0410*/  UIMAD.WIDE.U32 UR6, UR4, 0x24, UR6 ;  /* 0x00000024040678a5 */ /* 0x001fd8000f8e0006 */
.L_x_5:
[----:B------:R-:W-:Y:S02]  /*0420*/  IMAD.U32 R4, RZ, RZ, UR6 ;  /* 0x00000006ff047e24 */ /* 0x000fe4000f8e00ff */
[----:B------:R-:W-:-:S05]  /*0430*/  IMAD.U32 R5, RZ, RZ, UR7 ;  /* 0x00000007ff057e24 */ /* 0x000fca000f8e00ff */
[----:B------:R-:W2:Y:S01]  /*0440*/  LDG.E.U8 R4, desc[UR10][R4.64] ;  /* 0x0000000a04047981 */ /* 0x000ea2000c1e1100 */
[----:B------:R-:W-:-:S04]  /*0450*/  LOP3.LUT R3, R3, 0xff, RZ, 0xc0, !PT ;  /* 0x000000ff03037812 */ /* 0x000fc800078ec0ff */
[----:B--2---:R-:W-:-:S13]  /*0460*/  ISETP.NE.AND P2, PT, R4, R3, PT ;  /* 0x000000030400720c */ /* 0x004fda0003f45270 */
[----:B------:R-:W-:Y:S05]  /*0470*/  @P2 BRA `(.L_x_4) ;  /* 0x0000000000442947 */ /* 0x000fea0003800000 */
[----:B------:R0:W2:Y:S01]  /*0480*/  LDL.U8 R3, [R6] ;  /* 0x0000000006037983 */ /* 0x0000a20000100000 */
[----:B------:R-:W-:-:S04]  /*0490*/  UIADD3 UR6, UP1, UPT, UR6, 0x1, URZ ;  /* 0x0000000106067890 */ /* 0x000fc8000ff3e0ff */
[----:B------:R-:W-:Y:S01]  /*04a0*/  UIADD3.X UR7, UPT, UPT, URZ, UR7, URZ, UP1, !UPT ;  /* 0x00000007ff077290 */ /* 0x000fe20008ffe4ff */
[----:B0-----:R-:W-:Y:S01]  /*04b0*/  VIADD R6, R6, 0x1 ;  /* 0x0000000106067836 */ /* 0x001fe20000000000 */
[----:B--2---:R-:W-:-:S13]  /*04c0*/  ISETP.NE.AND P2, PT, R3, RZ, PT ;  /* 0x000000ff0300720c */ /* 0x004fda0003f45270 */
[----:B------:R-:W-:Y:S05]  /*04d0*/  @P2 BRA `(.L_x_5) ;  /* 0xfffffffc00d02947 */ /* 0x000fea000383ffff */
.L_x_3:
[----:B------:R-:W0:Y:S01]  /*04e0*/  LDCU.64 UR6, c[0x0][0x390] ;  /* 0x00007200ff0677ac */ /* 0x000e220008000a00 */
[----:B------:R-:W-:Y:S02]  /*04f0*/  UIMAD UR8, UR5, 0x24, URZ ;  /* 0x00000024050878a4 */ /* 0x000fe4000f8e02ff */
[----:B0-----:R-:W-:-:S04]  /*0500*/  UIMAD.WIDE.U32 UR4, UR4, 0x24, UR6 ;  /* 0x00000024040478a5 */ /* 0x001fc8000f8e0006 */
[----:B------:R-:W-:Y:S02]  /*0510*/  UIADD3 UR8, UPT, UPT, UR5, UR8, URZ ;  /* 0x0000000805087290 */ /* 0x000fe4000fffe0ff */
[----:B------:R-:W-:Y:S01]  /*0520*/  IMAD.U32 R3, RZ, RZ, UR5 ;  /* 0x00000005ff037e24 */ /* 0x000fe2000f8e00ff */
[----:B------:R-:W-:-:S03]  /*0530*/  MOV R2, UR4 ;  /* 0x0000000400027c02 */ /* 0x000fc60008000f00 */
[----:B------:R-:W-:-:S05]  /*0540*/  IMAD.U32 R3, RZ, RZ, UR8 ;  /* 0x00000008ff037e24 */ /* 0x000fca000f8e00ff */
[----:B------:R-:W2:Y:S02]  /*0550*/  LDG.E R4, desc[UR10][R2.64+0x20] ;  /* 0x0000200a02047981 */ /* 0x000ea4000c1e1900 */
[----:B--2---:R-:W-:-:S05]  /*0560*/  VIADD R5, R4, 0x1 ;  /* 0x0000000104057836 */ /* 0x004fca0000000000 */
[----:B------:R1:W-:Y:S01]  /*0570*/  STG.E desc[UR10][R2.64+0x20], R5 ;  /* 0x0000200502007986 */ /* 0x0003e2000c10190a */
[----:B------:R-:W-:Y:S05]  /*0580*/  BRA `(.L_x_6) ;  /* 0x0000000000507947 */ /* 0x000fea0003800000 */
.L_x_4:
[----:B------:R-:W-:Y:S01]  /*0590*/  ISETP.NE.AND P2, PT, R11, UR4, PT ;  /* 0x000000040b007c0c */ /* 0x000fe2000bf45270 */
[----:B------:R-:W-:-:S12]  /*05a0*/  UIADD3 UR4, UPT, UPT, UR4, 0x1, URZ ;  /* 0x0000000104047890 */ /* 0x000fd8000fffe0ff */
[----:B------:R-:W-:Y:S05]  /*05b0*/  @P2 BRA `(.L_x_7) ;  /* 0xfffffffc00842947 */ /* 0x000fea000383ffff */
.L_x_2:
[----:B------:R-:W0:Y:S01]  /*05c0*/  LDC.64 R8, c[0x0][0x390] ;  /* 0x0000e400ff087b82 */ /* 0x000e220000000a00 */
[----:B------:R-:W-:Y:S01]  /*05d0*/  LOP3.LUT P2, RZ, R2, 0xff, RZ, 0xc0, !PT ;  /* 0x000000ff02ff7812 */ /* 0x000fe2000784c0ff */
[----:B------:R-:W-:Y:S02]  /*05e0*/  IMAD.MOV.U32 R17, RZ, RZ, 0x1 ;  /* 0x00000001ff117424 */ /* 0x000fe400078e00ff */
[----:B0-----:R-:W-:-:S10]  /*05f0*/  IMAD.WIDE R8, R11, 0x24, R8 ;  /* 0x000000240b087825 */ /* 0x001fd400078e0208 */
[----:B------:R-:W-:Y:S05]  /*0600*/  @!P2 BRA `(.L_x_8) ;  /* 0x000000000028a947 */ /* 0x000fea0003800000 */
[----:B------:R-:W-:Y:S01]  /*0610*/  MOV R3, R1 ;  /* 0x0000000100037202 */ /* 0x000fe20000000f00 */
[----:B------:R-:W-:-:S06]  /*0620*/  UMOV UR4, URZ ;  /* 0x000000ff00047c82 */ /* 0x000fcc0008000000 */
.L_x_9:
[----:B------:R-:W-:-:S05]  /*0630*/  IADD3 R4, P2, PT, R8, UR4, RZ ;  /* 0x0000000408047c10 */ /* 0x000fca000ff5e0ff */
[----:B------:R-:W-:-:S05]  /*0640*/  IMAD.X R5, RZ, RZ, R9, P2 ;  /* 0x000000ffff057224 */ /* 0x000fca00010e0609 */
[----:B------:R0:W-:Y:S04]  /*0650*/  STG.E.U8 desc[UR10][R4.64], R2 ;  /* 0x0000000204007986 */ /* 0x0001e8000c10110a */
[----:B0-----:R0:W2:Y:S01]  /*0660*/  LDL.U8 R2, [R3+0x1] ;  /* 0x0000010003027983 */ /* 0x0010a20000100000 */
[----:B------:R-:W-:Y:S01]  /*0670*/  UIADD3 UR4, UPT, UPT, UR4, 0x1, URZ ;  /* 0x0000000104047890 */ /* 0x000fe2000fffe0ff */
[----:B0-----:R-:W-:Y:S01]  /*0680*/  VIADD R3, R3, 0x1 ;  /* 0x0000000103037836 */ /* 0x001fe20000000000 */
[----:B--2---:R-:W-:-:S13]  /*0690*/  ISETP.NE.AND P2, PT, R2, RZ, PT ;  /* 0x000000ff0200720c */ /* 0x004fda0003f45270 */
[----:B------:R-:W-:Y:S05]  /*06a0*/  @P2 BRA `(.L_x_9) ;  /* 0xfffffffc00e02947 */ /* 0x000fea000383ffff */
.L_x_8:
[----:B------:R0:W-:Y:S01]  /*06b0*/  STG.E desc[UR10][R8.64+0x20], R17 ;  /* 0x0000201108007986 */ /* 0x0001e2000c10190a */
[----:B------:R-:W-:-:S07]  /*06c0*/  VIADD R11, R11, 0x1 ;  /* 0x000000010b0b7836 */ /* 0x000fce0000000000 */
.L_x_6:
[----:B------:R-:W-:Y:S05]  /*06d0*/  @P1 BRA `(.L_x_10) ;  /* 0xfffffff800b81947 */ /* 0x000fea000383ffff */
.L_x_1:
[----:B------:R-:W-:Y:S05]  /*06e0*/  @P0 BRA `(.L_x_11) ;  /* 0xfffffff800900947 */ /* 0x000fea000383ffff */
[----:B-1----:R-:W1:Y:S02]  /*06f0*/  LDC.64 R2, c[0x0][0x398] ;  /* 0x0000e600ff027b82 */ /* 0x002e640000000a00 */
[----:B-1----:R1:W-:Y:S01]  /*0700*/  STG.E desc[UR10][R2.64], R11 ;  /* 0x0000000b02007986 */ /* 0x0023e2000c10190a */
[----:B------:R-:W-:Y:S05]  /*0710*/  BRA.U !UP0, `(.L_x_12) ;  /* 0xfffffff9087c7547 */ /* 0x000fea000b83ffff */
[----:B------:R-:W-:Y:S05]  /*0720*/  EXIT ;  /* 0x000000000000794d */ /* 0x000fea0003800000 */
.L_x_0:
[----:B------:R-:W0:Y:S02]  /*0730*/  LDC.64 R2, c[0x0][0x398] ;  /* 0x0000e600ff027b82 */ /* 0x000e240000000a00 */
[----:B0-----:R-:W-:Y:S01]  /*0740*/  STG.E desc[UR10][R2.64], RZ ;  /* 0x000000ff02007986 */ /* 0x001fe2000c10190a */
[----:B------:R-:W-:Y:S05]  /*0750*/  EXIT ;  /* 0x000000000000794d */ /* 0x000fea0003800000 */
.L_x_13:
[----:B------:R-:W-:-:S00]  /*0760*/  BRA `(.L_x_13) ;  /* 0xfffffffc00fc7947 */ /* 0x000fc0000383ffff */
[----:B------:R-:W-:-:S00]  /*0770*/  NOP ;  /* 0x0000000000007918 */ /* 0x000fc00000000000 */
        /* <DEDUP_REMOVED lines=8> */
.L_x_22:


//--------------------- .text._Z9mapKernelP12tagInputDataiP15tagKeyValueData --------------------------
	.section	.text._Z9mapKernelP12tagInputDataiP15tagKeyValueData,"ax",@progbits
	.align	128
        .global         _Z9mapKernelP12tagInputDataiP15tagKeyValueData
        .type           _Z9mapKernelP12tagInputDataiP15tagKeyValueData,@function
        .size           _Z9mapKernelP12tagInputDataiP15tagKeyValueData,(.L_x_23 - _Z9mapKernelP12tagInputDataiP15tagKeyValueData)
        .other          _Z9mapKernelP12tagInputDataiP15tagKeyValueData,@"STO_CUDA_ENTRY STV_DEFAULT"
_Z9mapKernelP12tagInputDataiP15tagKeyValueData:
.text._Z9mapKernelP12tagInputDataiP15tagKeyValueData:
[----:B------:R-:W-:Y:S01]  /*0000*/  LDC R1, c[0x0][0x37c] ;  /* 0x0000df00ff017b82 */ /* 0x000fe20000000800 */
[----:B------:R-:W0:Y:S07]  /*0010*/  S2R R0, SR_TID.X ;  /* 0x0000000000007919 */ /* 0x000e2e0000002100 */
[----:B------:R-:W0:Y:S01]  /*0020*/  S2UR UR4, SR_CTAID.X ;  /* 0x00000000000479c3 */ /* 0x000e220000002500 */
[----:B------:R-:W1:Y:S07]  /*0030*/  LDCU UR5, c[0x0][0x388] ;  /* 0x00007100ff0577ac */ /* 0x000e6e0008000800 */
[----:B------:R-:W0:Y:S02]  /*0040*/  LDC R11, c[0x0][0x360] ;  /* 0x0000d800ff0b7b82 */ /* 0x000e240000000800 */
[----:B0-----:R-:W-:-:S05]  /*0050*/  IMAD R0, R11, UR4, R0 ;  /* 0x000000040b007c24 */ /* 0x001fca000f8e0200 */
[----:B-1----:R-:W-:-:S13]  /*0060*/  ISETP.GE.AND P0, PT, R0, UR5, PT ;  /* 0x0000000500007c0c */ /* 0x002fda000bf06270 */
[----:B------:R-:W-:Y:S05]  /*0070*/  @P0 EXIT ;  /* 0x000000000000094d */ /* 0x000fea0003800000 */
[----:B------:R-:W0:Y:S01]  /*0080*/  LDCU.64 UR4, c[0x0][0x380] ;  /* 0x00007000ff0477ac */ /* 0x000e220008000a00 */
[----:B------:R-:W1:Y:S01]  /*0090*/  LDCU UR6, c[0x0][0x370] ;  /* 0x00006e00ff0677ac */ /* 0x000e620008000800 */
[----:B------:R-:W2:Y:S01]  /*00a0*/  LDCU.64 UR8, c[0x0][0x358] ;  /* 0x00006b00ff0877ac */ /* 0x000ea20008000a00 */
[----:B0-----:R-:W-:Y:S01]  /*00b0*/  UIADD3 UR4, UP0, UPT, UR4, 0x1, URZ ;  /* 0x0000000104047890 */ /* 0x001fe2000ff1e0ff */
[----:B-1----:R-:W-:-:S03]  /*00c0*/  IMAD R11, R11, UR6, RZ ;  /* 0x000000060b0b7c24 */ /* 0x002fc6000f8e02ff */
[----:B--2---:R-:W-:-:S12]  /*00d0*/  UIADD3.X UR5, UPT, UPT, URZ, UR5, URZ, UP0, !UPT ;  /* 0x00000005ff057290 */ /* 0x004fd800087fe4ff */
.L_x_20:
[----:B------:R-:W0:Y:S01]  /*00e0*/  LDC.64 R2, c[0x0][0x380] ;  /* 0x0000e000ff027b82 */ /* 0x000e220000000a00 */
[----:B------:R-:W1:Y:S07]  /*00f0*/  LDCU UR6, c[0x0][0x388] ;  /* 0x00007100ff0677ac */ /* 0x000e6e0008000800 */
[----:B------:R-:W2:Y:S01]  /*0100*/  LDC.64 R4, c[0x0][0x390] ;  /* 0x0000e400ff047b82 */ /* 0x000ea20000000a00 */
[----:B0-----:R-:W-:-:S05]  /*0110*/  IMAD.WIDE R2, R0, 0x25c, R2 ;  /* 0x0000025c00027825 */ /* 0x001fca00078e0202 */
[----:B------:R-:W3:Y:S01]  /*0120*/  LDG.E R13, desc[UR8][R2.64+0x258] ;  /* 0x00025808020d7981 */ /* 0x000ee2000c1e1900 */
[----:B------:R-:W-:Y:S01]  /*0130*/  IMAD.MOV.U32 R9, RZ, RZ, R0 ;  /* 0x000000ffff097224 */ /* 0x000fe200078e0000 */
[----:B------:R-:W-:Y:S01]  /*0140*/  BSSY.RECONVERGENT B0, `(.L_x_14) ;  /* 0x0000028000007945 */ /* 0x000fe20003800200 */
[----:B--2---:R-:W-:-:S04]  /*0150*/  IMAD.WIDE R4, R0, 0xe14, R4 ;  /* 0x00000e1400047825 */ /* 0x004fc800078e0204 */
[----:B------:R-:W-:-:S05]  /*0160*/  IMAD.IADD R0, R11, 0x1, R0 ;  /* 0x000000010b007824 */ /* 0x000fca00078e0200 */
[----:B-1----:R-:W-:Y:S01]  /*0170*/  ISETP.GE.AND P0, PT, R0, UR6, PT ;  /* 0x0000000600007c0c */ /* 0x002fe2000bf06270 */
[----:B---3--:R0:W-:Y:S01]  /*0180*/  STG.E desc[UR8][R4.64+0xe10], R13 ;  /* 0x000e100d04007986 */ /* 0x0081e2000c101908 */
[----:B------:R-:W-:-:S13]  /*0190*/  ISETP.GE.AND P1, PT, R13, 0x1, PT ;  /* 0x000000010d00780c */ /* 0x000fda0003f26270 */
[----:B0-----:R-:W-:Y:S05]  /*01a0*/  @!P1 BRA `(.L_x_15) ;  /* 0x0000000000849947 */ /* 0x001fea0003800000 */
[----:B------:R-:W-:Y:S01]  /*01b0*/  MOV R6, UR4 ;  /* 0x0000000400067c02 */ /* 0x000fe20008000f00 */
[----:B------:R-:W-:Y:S02]  /*01c0*/  IMAD.U32 R7, RZ, RZ, UR5 ;  /* 0x00000005ff077e24 */ /* 0x000fe4000f8e00ff */
[----:B------:R-:W-:Y:S02]  /*01d0*/  HFMA2 R19, -RZ, RZ, 0, 0 ;  /* 0x00000000ff137431 */ /* 0x000fe400000001ff */
[----:B------:R-:W-:-:S07]  /*01e0*/  IMAD.WIDE R6, R9, 0x25c, R6 ;  /* 0x0000025c09067825 */ /* 0x000fce00078e0206 */
.L_x_19:
[----:B------:R-:W-:-:S05]  /*01f0*/  IMAD.WIDE.U32 R14, R19, 0x1e, R2 ;  /* 0x0000001e130e7825 */ /* 0x000fca00078e0002 */
[----:B------:R-:W2:Y:S01]  /*0200*/  LDG.E.U8 R10, desc[UR8][R14.64] ;  /* 0x000000080e0a7981 */ /* 0x000ea2000c1e1100 */
[----:B------:R-:W-:Y:S01]  /*0210*/  BSSY.RECONVERGENT B1, `(.L_x_16) ;  /* 0x0000016000017945 */ /* 0x000fe20003800200 */
[----:B------:R-:W-:Y:S02]  /*0220*/  IMAD.MOV.U32 R25, RZ, RZ, 0x1 ;  /* 0x00000001ff197424 */ /* 0x000fe400078e00ff */
[----:B------:R-:W-:Y:S01]  /*0230*/  IMAD.WIDE.U32 R8, R19, 0x24, R4 ;  /* 0x0000002413087825 */ /* 0x000fe200078e0004 */
[----:B--2---:R-:W-:-:S13]  /*0240*/  ISETP.NE.AND P1, PT, R10, RZ, PT ;  /* 0x000000ff0a00720c */ /* 0x004fda0003f25270 */
[----:B------:R-:W-:Y:S05]  /*0250*/  @!P1 BRA `(.L_x_17) ;  /* 0x0000000000449947 */ /* 0x000fea0003800000 */
[----:B------:R-:W-:Y:S01]  /*0260*/  IMAD.WIDE.U32 R14, R19, 0x1e, R6 ;  /* 0x0000001e130e7825 */ /* 0x000fe200078e0006 */
[----:B------:R-:W-:Y:S02]  /*0270*/  PRMT R21, R10, 0x7610, R21 ;  /* 0x000076100a157816 */ /* 0x000fe40000000015 */
[----:B------:R-:W-:Y:S01]  /*0280*/  MOV R10, R8 ;  /* 0x00000008000a7202 */ /* 0x000fe20000000f00 */
[----:B------:R-:W-:Y:S01]  /*0290*/  IMAD.MOV.U32 R17, RZ, RZ, R15 ;  /* 0x000000ffff117224 */ /* 0x000fe200078e000f */
[----:B------:R-:W-:Y:S01]  /*02a0*/  MOV R12, R14 ;  /* 0x0000000e000c7202 */ /* 0x000fe20000000f00 */
[----:B------:R-:W-:-:S07]  /*02b0*/  IMAD.MOV.U32 R23, RZ, RZ, R9 ;  /* 0x000000ffff177224 */ /* 0x000fce00078e0009 */
.L_x_18:
[----:B------:R-:W-:Y:S01]  /*02c0*/  MOV R14, R10 ;  /* 0x0000000a000e7202 */ /* 0x000fe20000000f00 */
[----:B------:R-:W-:Y:S01]  /*02d0*/  IMAD.MOV.U32 R15, RZ, RZ, R23 ;  /* 0x000000ffff0f7224 */ /* 0x000fe200078e0017 */
[----:B------:R-:W-:-:S04]  /*02e0*/  MOV R16, R12 ;  /* 0x0000000c00107202 */ /* 0x000fc80000000f00 */
[----:B------:R0:W-:Y:S04]  /*02f0*/  STG.E.U8 desc[UR8][R14.64], R21 ;  /* 0x000000150e007986 */ /* 0x0001e8000c101108 */
[----:B0-----:R0:W2:Y:S01]  /*0300*/  LDG.E.U8 R21, desc[UR8][R16.64] ;  /* 0x0000000810157981 */ /* 0x0010a2000c1e1100 */
[----:B------:R-:W-:Y:S02]  /*0310*/  IADD3 R10, P3, PT, R10, 0x1, RZ ;  /* 0x000000010a0a7810 */ /* 0x000fe40007f7e0ff */
[----:B------:R-:W-:-:S03]  /*0320*/  IADD3 R12, P2, PT, R12, 0x1, RZ ;  /* 0x000000010c0c7810 */ /* 0x000fc60007f5e0ff */
[----:B------:R-:W-:Y:S01]  /*0330*/  IMAD.X R23, RZ, RZ, R23, P3 ;  /* 0x000000ffff177224 */ /* 0x000fe200018e0617 */
[----:B0-----:R-:W-:Y:S02]  /*0340*/  IADD3.X R17, PT, PT, RZ, R17, RZ, P2, !PT ;  /* 0x00000011ff117210 */ /* 0x001fe400017fe4ff */
[----:B--2---:R-:W-:-:S13]  /*0350*/  ISETP.NE.AND P1, PT, R21, RZ, PT ;  /* 0x000000ff1500720c */ /* 0x004fda0003f25270 */
[----:B------:R-:W-:Y:S05]  /*0360*/  @P1 BRA `(.L_x_18) ;  /* 0xfffffffc00d41947 */ /* 0x000fea000383ffff */
.L_x_17:
[----:B------:R-:W-:Y:S05]  /*0370*/  BSYNC.RECONVERGENT B1 ;  /* 0x0000000000017941 */ /* 0x000fea0003800200 */
.L_x_16:
[----:B------:R0:W-:Y:S01]  /*0380*/  STG.E desc[UR8][R8.64+0x20], R25 ;  /* 0x0000201908007986 */ /* 0x0001e2000c101908 */
[----:B------:R-:W-:-:S04]  /*0390*/  IADD3 R19, PT, PT, R19, 0x1, RZ ;  /* 0x0000000113137810 */ /* 0x000fc80007ffe0ff */
[----:B------:R-:W-:-:S13]  /*03a0*/  ISETP.NE.AND P1, PT, R19, R13, PT ;  /* 0x0000000d1300720c */ /* 0x000fda0003f25270 */
[----:B0-----:R-:W-:Y:S05]  /*03b0*/  @P1 BRA `(.L_x_19) ;  /* 0xfffffffc008c1947 */ /* 0x001fea000383ffff */
.L_x_15:
[----:B------:R-:W-:Y:S05]  /*03c0*/  BSYNC.RECONVERGENT B0 ;  /* 0x0000000000007941 */ /* 0x000fea0003800200 */
.L_x_14:
[----:B------:R-:W-:Y:S05]  /*03d0*/  @!P0 BRA `(.L_x_20) ;  /* 0xfffffffc00408947 */ /* 0x000fea000383ffff */
[----:B------:R-:W-:Y:S05]  /*03e0*/  EXIT ;  /* 0x000000000000794d */ /* 0x000fea0003800000 */
.L_x_21:
        /* <DEDUP_REMOVED lines=9> */
.L_x_23:


//--------------------- .nv.shared.reserved.0     --------------------------
	.section	.nv.shared.reserved.0,"aw",@nobits
	.weak		__nv_reservedSMEM_offset_0_alias
	.size		__nv_reservedSMEM_offset_0_alias, 0, 64
	.other		__nv_reservedSMEM_offset_0_alias,@"STO_CUDA_RESERVED_SHARED STV_DEFAULT"
__nv_reservedSMEM_offset_0_alias:
	.zero		0
	.zero		64


//--------------------- .nv.constant0._Z12reduceKernelP15tagKeyValueDataiP10tagKeyPairPi --------------------------
	.section	.nv.constant0._Z12reduceKernelP15tagKeyValueDataiP10tagKeyPairPi,"a",@progbits
	.sectionflags	@""
	.align	4
.nv.constant0._Z12reduceKernelP15tagKeyValueDataiP10tagKeyPairPi:
	.zero		928


//--------------------- .nv.constant0._Z9mapKernelP12tagInputDataiP15tagKeyValueData --------------------------
	.section	.nv.constant0._Z9mapKernelP12tagInputDataiP15tagKeyValueData,"a",@progbits
	.sectionflags	@""
	.align	4
.nv.constant0._Z9mapKernelP12tagInputDataiP15tagKeyValueData:
	.zero		920


//--------------------- SYMBOLS --------------------------

	.type		.nv.reservedSmem.offset0,@object
	.size		.nv.reservedSmem.offset0,0x4
